//
// Generated by NVIDIA NVVM Compiler
//
// Compiler Build ID: CL-36424714
// Cuda compilation tools, release 13.0, V13.0.88
// Based on NVVM 20.0.0
//

.version 9.0
.target sm_100
.address_size 64

	// .globl	_Z7sigmoidPfS_i

.visible .entry _Z7sigmoidPfS_i(
	.param .u64 .ptr .align 1 _Z7sigmoidPfS_i_param_0,
	.param .u64 .ptr .align 1 _Z7sigmoidPfS_i_param_1,
	.param .u32 _Z7sigmoidPfS_i_param_2
)
{
	.reg .pred 	%p<2>;
	.reg .b32 	%r<8>;
	.reg .b32 	%f<15>;
	.reg .b64 	%rd<8>;

	ld.param.u64 	%rd1, [_Z7sigmoidPfS_i_param_0];
	ld.param.u64 	%rd2, [_Z7sigmoidPfS_i_param_1];
	ld.param.u32 	%r2, [_Z7sigmoidPfS_i_param_2];
	mov.u32 	%r3, %tid.x;
	mov.u32 	%r4, %ctaid.x;
	mov.u32 	%r5, %ntid.x;
	mad.lo.s32 	%r1, %r4, %r5, %r3;
	setp.ge.s32 	%p1, %r1, %r2;
	@%p1 bra 	$L__BB0_2;
	cvta.to.global.u64 	%rd3, %rd1;
	cvta.to.global.u64 	%rd4, %rd2;
	mul.wide.s32 	%rd5, %r1, 4;
	add.s64 	%rd6, %rd3, %rd5;
	ld.global.f32 	%f1, [%rd6];
	fma.rn.f32 	%f2, %f1, 0fBBBB989D, 0f3F000000;
	cvt.sat.f32.f32 	%f3, %f2;
	mov.f32 	%f4, 0f4B400001;
	mov.f32 	%f5, 0f437C0000;
	fma.rm.f32 	%f6, %f3, %f5, %f4;
	add.f32 	%f7, %f6, 0fCB40007F;
	neg.f32 	%f8, %f7;
	fma.rn.f32 	%f9, %f1, 0fBFB8AA3B, %f8;
	fma.rn.f32 	%f10, %f1, 0fB2A57060, %f9;
	mov.b32 	%r6, %f6;
	shl.b32 	%r7, %r6, 23;
	mov.b32 	%f11, %r7;
	ex2.approx.ftz.f32 	%f12, %f10;
	fma.rn.f32 	%f13, %f12, %f11, 0f3F800000;
	rcp.rn.f32 	%f14, %f13;
	add.s64 	%rd7, %rd4, %rd5;
	st.global.f32 	[%rd7], %f14;
$L__BB0_2:
	ret;

}


// ===== COMPILED SASS (sm_100) =====

	.target	sm_100

	.elftype	@"ET_EXEC"


//--------------------- .note.nv.tkinfo           --------------------------
	.section	.note.nv.tkinfo,"",@"SHT_NOTE"
	.sectionflags	@"SHF_NOTE_NV_TKINFO"
	.tkinfo
        /*0018*/ 	.word	0x00000002
        /*0030*/ 	.string	""
        /*0030*/ 	.string	"ptxas"
        /*0030*/ 	.string	"Cuda compilation tools, release 13.0, V13.0.88"
        /*0030*/ 	.string	"Build cuda_13.0.r13.0/compiler.36424714_0"
        /*0030*/ 	.string	"-arch sm_100 -m 64 "



//--------------------- .note.nv.cuinfo           --------------------------
	.section	.note.nv.cuinfo,"",@"SHT_NOTE"
	.sectionflags	@"SHF_NOTE_NV_CUINFO"
        /*0018*/ 	.short	0x0002
        /*001a*/ 	.short	0x0064
        /*001c*/ 	.short	0x0082
	.zero		2


//--------------------- .nv.info                  --------------------------
	.section	.nv.info,"",@"SHT_CUDA_INFO"
	.align	4


	//----- nvinfo : EIATTR_REGCOUNT
	.align		4
        /*0000*/ 	.byte	0x04, 0x2f
        /*0002*/ 	.short	(.L_1 - .L_0)
	.align		4
.L_0:
        /*0004*/ 	.word	index@(_Z7sigmoidPfS_i)
        /*0008*/ 	.word	0x0000000e


	//----- nvinfo : EIATTR_FRAME_SIZE
	.align		4
.L_1:
        /*000c*/ 	.byte	0x04, 0x11
        /*000e*/ 	.short	(.L_3 - .L_2)
	.align		4
.L_2:
        /*0010*/ 	.word	index@($__internal_0_$__cuda_sm20_rcp_rn_f32_slowpath)
        /*0014*/ 	.word	0x00000000


	//----- nvinfo : EIATTR_FRAME_SIZE
	.align		4
.L_3:
        /*0018*/ 	.byte	0x04, 0x11
        /*001a*/ 	.short	(.L_5 - .L_4)
	.align		4
.L_4:
        /*001c*/ 	.word	index@(_Z7sigmoidPfS_i)
        /*0020*/ 	.word	0x00000000


	//----- nvinfo : EIATTR_MIN_STACK_SIZE
	.align		4
.L_5:
        /*0024*/ 	.byte	0x04, 0x12
        /*0026*/ 	.short	(.L_7 - .L_6)
	.align		4
.L_6:
        /*0028*/ 	.word	index@(_Z7sigmoidPfS_i)
        /*002c*/ 	.word	0x00000000
.L_7:


//--------------------- .nv.compat                --------------------------
	.section	.nv.compat,"",@"SHT_CUDA_COMPAT_INFO"
	.align	4
        /*0000*/ 	.byte	0x02, 0x09, 0x00, 0x00, 0x02, 0x02, 0x01, 0x00, 0x02, 0x05, 0x05, 0x00, 0x03, 0x07, 0x01, 0x01
        /*0010*/ 	.byte	0x02, 0x03, 0x00, 0x00, 0x02, 0x06, 0x01, 0x00, 0x04, 0x0b, 0x08, 0x00, 0x09, 0x00, 0x00, 0x00
        /*0020*/ 	.byte	0x00, 0x00, 0x00, 0x00


//--------------------- .nv.info._Z7sigmoidPfS_i  --------------------------
	.section	.nv.info._Z7sigmoidPfS_i,"",@"SHT_CUDA_INFO"
	.sectionflags	@""
	.align	4


	//----- nvinfo : EIATTR_CUDA_API_VERSION
	.align		4
        /*0000*/ 	.byte	0x04, 0x37
        /*0002*/ 	.short	(.L_9 - .L_8)
.L_8:
        /*0004*/ 	.word	0x00000082


	//----- nvinfo : EIATTR_KPARAM_INFO
	.align		4
.L_9:
        /*0008*/ 	.byte	0x04, 0x17
        /*000a*/ 	.short	(.L_11 - .L_10)
.L_10:
        /*000c*/ 	.word	0x00000000
        /*0010*/ 	.short	0x0002
        /*0012*/ 	.short	0x0010
        /*0014*/ 	.byte	0x00, 0xf0, 0x11, 0x00


	//----- nvinfo : EIATTR_KPARAM_INFO
	.align		4
.L_11:
        /*0018*/ 	.byte	0x04, 0x17
        /*001a*/ 	.short	(.L_13 - .L_12)
.L_12:
        /*001c*/ 	.word	0x00000000
        /*0020*/ 	.short	0x0001
        /*0022*/ 	.short	0x0008
        /*0024*/ 	.byte	0x00, 0xf5, 0x21, 0x00


	//----- nvinfo : EIATTR_KPARAM_INFO
	.align		4
.L_13:
        /*0028*/ 	.byte	0x04, 0x17
        /*002a*/ 	.short	(.L_15 - .L_14)
.L_14:
        /*002c*/ 	.word	0x00000000
        /*0030*/ 	.short	0x0000
        /*0032*/ 	.short	0x0000
        /*0034*/ 	.byte	0x00, 0xf5, 0x21, 0x00


	//----- nvinfo : EIATTR_SPARSE_MMA_MASK
	.align		4
.L_15:
        /*0038*/ 	.byte	0x03, 0x50
        /*003a*/ 	.short	0x0000


	//----- nvinfo : EIATTR_MAXREG_COUNT
	.align		4
        /*003c*/ 	.byte	0x03, 0x1b
        /*003e*/ 	.short	0x00ff


	//----- nvinfo : EIATTR_MERCURY_ISA_VERSION
	.align		4
        /*0040*/ 	.byte	0x03, 0x5f
        /*0042*/ 	.short	0x0101


	//----- nvinfo : EIATTR_VRC_CTA_INIT_COUNT
	.align		4
        /*0044*/ 	.byte	0x02, 0x4a
	.zero		1
	.zero		1


	//----- nvinfo : EIATTR_EXIT_INSTR_OFFSETS
	.align		4
        /*0048*/ 	.byte	0x04, 0x1c
        /*004a*/ 	.short	(.L_17 - .L_16)


	//   ....[0]....
.L_16:
        /*004c*/ 	.word	0x00000070


	//   ....[1]....
        /*0050*/ 	.word	0x00000260


	//----- nvinfo : EIATTR_CRS_STACK_SIZE
	.align		4
.L_17:
        /*0054*/ 	.byte	0x04, 0x1e
        /*0056*/ 	.short	(.L_19 - .L_18)
.L_18:
        /*0058*/ 	.word	0x00000000


	//----- nvinfo : EIATTR_CBANK_PARAM_SIZE
	.align		4
.L_19:
        /*005c*/ 	.byte	0x03, 0x19
        /*005e*/ 	.short	0x0014


	//----- nvinfo : EIATTR_PARAM_CBANK
	.align		4
        /*0060*/ 	.byte	0x04, 0x0a
        /*0062*/ 	.short	(.L_21 - .L_20)
	.align		4
.L_20:
        /*0064*/ 	.word	index@(.nv.constant0._Z7sigmoidPfS_i)
        /*0068*/ 	.short	0x0380
        /*006a*/ 	.short	0x0014


	//----- nvinfo : EIATTR_SW_WAR
	.align		4
.L_21:
        /*006c*/ 	.byte	0x04, 0x36
        /*006e*/ 	.short	(.L_23 - .L_22)
.L_22:
        /*0070*/ 	.word	0x00000008
.L_23:


//--------------------- .nv.callgraph             --------------------------
	.section	.nv.callgraph,"",@"SHT_CUDA_CALLGRAPH"
	.align	4
	.sectionentsize	8
	.align		4
        /*0000*/ 	.word	0x00000000
	.align		4
        /*0004*/ 	.word	0xffffffff
	.align		4
        /*0008*/ 	.word	0x00000000
	.align		4
        /*000c*/ 	.word	0xfffffffe
	.align		4
        /*0010*/ 	.word	0x00000000
	.align		4
        /*0014*/ 	.word	0xfffffffd
	.align		4
        /*0018*/ 	.word	0x00000000
	.align		4
        /*001c*/ 	.word	0xfffffffc


//--------------------- .text._Z7sigmoidPfS_i     --------------------------
	.section	.text._Z7sigmoidPfS_i,"ax",@progbits
	.align	128
        .global         _Z7sigmoidPfS_i
        .type           _Z7sigmoidPfS_i,@function
        .size           _Z7sigmoidPfS_i,(.L_x_8 - _Z7sigmoidPfS_i)
        .other          _Z7sigmoidPfS_i,@"STO_CUDA_ENTRY STV_DEFAULT"
_Z7sigmoidPfS_i:
.text._Z7sigmoidPfS_i:
[----:B------:R-:W-:Y:S01]  /*0000*/  LDC R1, c[0x0][0x37c] ;  /* 0x0000df00ff017b82 */ /* 0x000fe20000000800 */
[----:B------:R-:W0:Y:S07]  /*0010*/  S2R R3, SR_TID.X ;  /* 0x0000000000037919 */ /* 0x000e2e0000002100 */
[----:B------:R-:W0:Y:S01]  /*0020*/  S2UR UR4, SR_CTAID.X ;  /* 0x00000000000479c3 */ /* 0x000e220000002500 */
[----:B------:R-:W1:Y:S07]  /*0030*/  LDCU UR5, c[0x0][0x390] ;  /* 0x00007200ff0577ac */ /* 0x000e6e0008000800 */
[----:B------:R-:W0:Y:S02]  /*0040*/  LDC R0, c[0x0][0x360] ;  /* 0x0000d800ff007b82 */ /* 0x000e240000000800 */
[----:B0-----:R-:W-:-:S05]  /*0050*/  IMAD R3, R0, UR4, R3 ;  /* 0x0000000400037c24 */ /* 0x001fca000f8e0203 */
[----:B-1----:R-:W-:-:S13]  /*0060*/  ISETP.GE.AND P0, PT, R3, UR5, PT ;  /* 0x0000000503007c0c */ /* 0x002fda000bf06270 */
[----:B------:R-:W-:Y:S05]  /*0070*/  @P0 EXIT ;  /* 0x000000000000094d */ /* 0x000fea0003800000 */
[----:B------:R-:W0:Y:S01]  /*0080*/  LDC.64 R4, c[0x0][0x380] ;  /* 0x0000e000ff047b82 */ /* 0x000e220000000a00 */
[----:B------:R-:W1:Y:S01]  /*0090*/  LDCU.64 UR4, c[0x0][0x358] ;  /* 0x00006b00ff0477ac */ /* 0x000e620008000a00 */
[----:B0-----:R-:W-:-:S06]  /*00a0*/  IMAD.WIDE R4, R3, 0x4, R4 ;  /* 0x0000000403047825 */ /* 0x001fcc00078e0204 */
[----:B-1----:R-:W2:Y:S01]  /*00b0*/  LDG.E R4, desc[UR4][R4.64] ;  /* 0x0000000404047981 */ /* 0x002ea2000c1e1900 */
[----:B------:R-:W-:Y:S01]  /*00c0*/  IMAD.MOV.U32 R7, RZ, RZ, 0x3bbb989d ;  /* 0x3bbb989dff077424 */ /* 0x000fe200078e00ff */
[----:B------:R-:W-:Y:S01]  /*00d0*/  BSSY.RECONVERGENT B0, `(.L_x_0) ;  /* 0x0000015000007945 */ /* 0x000fe20003800200 */
[----:B------:R-:W-:Y:S02]  /*00e0*/  IMAD.MOV.U32 R9, RZ, RZ, 0x437c0000 ;  /* 0x437c0000ff097424 */ /* 0x000fe400078e00ff */
[----:B--2---:R-:W-:-:S04]  /*00f0*/  FFMA.SAT R0, R4, -R7, 0.5 ;  /* 0x3f00000004007423 */ /* 0x004fc80000002807 */
[----:B------:R-:W-:-:S04]  /*0100*/  FFMA.RM R0, R0, R9, 12582913 ;  /* 0x4b40000100007423 */ /* 0x000fc80000004009 */
[C---:B------:R-:W-:Y:S01]  /*0110*/  FADD R7, R0.reuse, -12583039 ;  /* 0xcb40007f00077421 */ /* 0x040fe20000000000 */
[----:B------:R-:W-:-:S03]  /*0120*/  SHF.L.U32 R0, R0, 0x17, RZ ;  /* 0x0000001700007819 */ /* 0x000fc600000006ff */
[----:B------:R-:W-:-:S04]  /*0130*/  FFMA R7, R4, -1.4426950216293334961, -R7 ;  /* 0xbfb8aa3b04077823 */ /* 0x000fc80000000807 */
[----:B------:R-:W-:-:S06]  /*0140*/  FFMA R7, R4, -1.925963033500011079e-08, R7 ;  /* 0xb2a5706004077823 */ /* 0x000fcc0000000007 */
[----:B------:R-:W0:Y:S02]  /*0150*/  MUFU.EX2 R7, R7 ;  /* 0x0000000700077308 */ /* 0x000e240000000800 */
[----:B0-----:R-:W-:-:S04]  /*0160*/  FFMA R0, R0, R7, 1 ;  /* 0x3f80000000007423 */ /* 0x001fc80000000007 */
[----:B------:R-:W-:-:S05]  /*0170*/  VIADD R2, R0, 0x1800000 ;  /* 0x0180000000027836 */ /* 0x000fca0000000000 */
[----:B------:R-:W-:-:S04]  /*0180*/  LOP3.LUT R2, R2, 0x7f800000, RZ, 0xc0, !PT ;  /* 0x7f80000002027812 */ /* 0x000fc800078ec0ff */
[----:B------:R-:W-:-:S13]  /*0190*/  ISETP.GT.U32.AND P0, PT, R2, 0x1ffffff, PT ;  /* 0x01ffffff0200780c */ /* 0x000fda0003f04070 */
[----:B------:R-:W-:Y:S05]  /*01a0*/  @P0 BRA `(.L_x_1) ;  /* 0x00000000000c0947 */ /* 0x000fea0003800000 */
[----:B------:R-:W-:-:S07]  /*01b0*/  MOV R4, 0x1d0 ;  /* 0x000001d000047802 */ /* 0x000fce0000000f00 */
[----:B------:R-:W-:Y:S05]  /*01c0*/  CALL.REL.NOINC `($__internal_0_$__cuda_sm20_rcp_rn_f32_slowpath) ;  /* 0x0000000000287944 */ /* 0x000fea0003c00000 */
[----:B------:R-:W-:Y:S05]  /*01d0*/  BRA `(.L_x_2) ;  /* 0x0000000000107947 */ /* 0x000fea0003800000 */
.L_x_1:
[----:B------:R-:W0:Y:S02]  /*01e0*/  MUFU.RCP R7, R0 ;  /* 0x0000000000077308 */ /* 0x000e240000001000 */
[----:B0-----:R-:W-:-:S04]  /*01f0*/  FFMA R2, R0, R7, -1 ;  /* 0xbf80000000027423 */ /* 0x001fc80000000007 */
[----:B------:R-:W-:-:S04]  /*0200*/  FADD.FTZ R2, -R2, -RZ ;  /* 0x800000ff02027221 */ /* 0x000fc80000010100 */
[----:B------:R-:W-:-:S07]  /*0210*/  FFMA R7, R7, R2, R7 ;  /* 0x0000000207077223 */ /* 0x000fce0000000007 */
.L_x_2:
[----:B------:R-:W-:Y:S05]  /*0220*/  BSYNC.RECONVERGENT B0 ;  /* 0x0000000000007941 */ /* 0x000fea0003800200 */
.L_x_0:
[----:B------:R-:W0:Y:S02]  /*0230*/  LDC.64 R4, c[0x0][0x388] ;  /* 0x0000e200ff047b82 */ /* 0x000e240000000a00 */
[----:B0-----:R-:W-:-:S05]  /*0240*/  IMAD.WIDE R2, R3, 0x4, R4 ;  /* 0x0000000403027825 */ /* 0x001fca00078e0204 */
[----:B------:R-:W-:Y:S01]  /*0250*/  STG.E desc[UR4][R2.64], R7 ;  /* 0x0000000702007986 */ /* 0x000fe2000c101904 */
[----:B------:R-:W-:Y:S05]  /*0260*/  EXIT ;  /* 0x000000000000794d */ /* 0x000fea0003800000 */
        .weak           $__internal_0_$__cuda_sm20_rcp_rn_f32_slowpath
        .type           $__internal_0_$__cuda_sm20_rcp_rn_f32_slowpath,@function
        .size           $__internal_0_$__cuda_sm20_rcp_rn_f32_slowpath,(.L_x_8 - $__internal_0_$__cuda_sm20_rcp_rn_f32_slowpath)
$__internal_0_$__cuda_sm20_rcp_rn_f32_slowpath:
[----:B------:R-:W-:Y:S01]  /*0270*/  IMAD.SHL.U32 R2, R0, 0x2, RZ ;  /* 0x0000000200027824 */ /* 0x000fe200078e00ff */
[----:B------:R-:W-:Y:S04]  /*0280*/  BSSY.RECONVERGENT B1, `(.L_x_3) ;  /* 0x0000030000017945 */ /* 0x000fe80003800200 */
[----:B------:R-:W-:-:S04]  /*0290*/  SHF.R.U32.HI R2, RZ, 0x18, R2 ;  /* 0x00000018ff027819 */ /* 0x000fc80000011602 */
[----:B------:R-:W-:-:S13]  /*02a0*/  ISETP.NE.U32.AND P0, PT, R2, RZ, PT ;  /* 0x000000ff0200720c */ /* 0x000fda0003f05070 */
[----:B------:R-:W-:Y:S05]  /*02b0*/  @P0 BRA `(.L_x_4) ;  /* 0x0000000000280947 */ /* 0x000fea0003800000 */
[----:B------:R-:W-:-:S04]  /*02c0*/  SHF.L.U32 R2, R0, 0x1, RZ ;  /* 0x0000000100027819 */ /* 0x000fc800000006ff */
[----:B------:R-:W-:-:S13]  /*02d0*/  ISETP.NE.AND P0, PT, R2, RZ, PT ;  /* 0x000000ff0200720c */ /* 0x000fda0003f05270 */
[----:B------:R-:W-:Y:S01]  /*02e0*/  @P0 FFMA R6, R0, 1.84467440737095516160e+19, RZ ;  /* 0x5f80000000060823 */ /* 0x000fe200000000ff */
[----:B------:R-:W-:Y:S08]  /*02f0*/  @!P0 MUFU.RCP R5, R0 ;  /* 0x0000000000058308 */ /* 0x000ff00000001000 */
[----:B------:R-:W0:Y:S02]  /*0300*/  @P0 MUFU.RCP R7, R6 ;  /* 0x0000000600070308 */ /* 0x000e240000001000 */
[----:B0-----:R-:W-:-:S04]  /*0310*/  @P0 FFMA R2, R6, R7, -1 ;  /* 0xbf80000006020423 */ /* 0x001fc80000000007 */
[----:B------:R-:W-:-:S04]  /*0320*/  @P0 FADD.FTZ R2, -R2, -RZ ;  /* 0x800000ff02020221 */ /* 0x000fc80000010100 */
[----:B------:R-:W-:-:S04]  /*0330*/  @P0 FFMA R2, R7, R2, R7 ;  /* 0x0000000207020223 */ /* 0x000fc80000000007 */
[----:B------:R-:W-:Y:S01]  /*0340*/  @P0 FFMA R5, R2, 1.84467440737095516160e+19, RZ ;  /* 0x5f80000002050823 */ /* 0x000fe200000000ff */
[----:B------:R-:W-:Y:S06]  /*0350*/  BRA `(.L_x_5) ;  /* 0x0000000000887947 */ /* 0x000fec0003800000 */
.L_x_4:
[----:B------:R-:W-:-:S05]  /*0360*/  VIADD R5, R2, 0xffffff03 ;  /* 0xffffff0302057836 */ /* 0x000fca0000000000 */
[----:B------:R-:W-:-:S13]  /*0370*/  ISETP.GT.U32.AND P0, PT, R5, 0x1, PT ;  /* 0x000000010500780c */ /* 0x000fda0003f04070 */
[----:B------:R-:W-:Y:S05]  /*0380*/  @P0 BRA `(.L_x_6) ;  /* 0x0000000000780947 */ /* 0x000fea0003800000 */
[----:B------:R-:W-:Y:S01]  /*0390*/  LOP3.LUT R6, R0, 0x7fffff, RZ, 0xc0, !PT ;  /* 0x007fffff00067812 */ /* 0x000fe200078ec0ff */
[----:B------:R-:W-:-:S03]  /*03a0*/  IMAD.MOV.U32 R10, RZ, RZ, 0x3 ;  /* 0x00000003ff0a7424 */ /* 0x000fc600078e00ff */
[----:B------:R-:W-:Y:S02]  /*03b0*/  LOP3.LUT R6, R6, 0x3f800000, RZ, 0xfc, !PT ;  /* 0x3f80000006067812 */ /* 0x000fe400078efcff */
[----:B------:R-:W-:Y:S02]  /*03c0*/  SHF.L.U32 R11, R10, R5, RZ ;  /* 0x000000050a0b7219 */ /* 0x000fe400000006ff */
[----:B------:R-:W0:Y:S02]  /*03d0*/  MUFU.RCP R7, R6 ;  /* 0x0000000600077308 */ /* 0x000e240000001000 */
[----:B0-----:R-:W-:-:S04]  /*03e0*/  FFMA R8, R6, R7, -1 ;  /* 0xbf80000006087423 */ /* 0x001fc80000000007 */
[----:B------:R-:W-:-:S04]  /*03f0*/  FADD.FTZ R8, -R8, -RZ ;  /* 0x800000ff08087221 */ /* 0x000fc80000010100 */
[CCC-:B------:R-:W-:Y:S01]  /*0400*/  FFMA.RM R9, R7.reuse, R8.reuse, R7.reuse ;  /* 0x0000000807097223 */ /* 0x1c0fe20000004007 */
[----:B------:R-:W-:-:S04]  /*0410*/  FFMA.RP R8, R7, R8, R7 ;  /* 0x0000000807087223 */ /* 0x000fc80000008007 */
[C---:B------:R-:W-:Y:S02]  /*0420*/  LOP3.LUT R7, R9.reuse, 0x7fffff, RZ, 0xc0, !PT ;  /* 0x007fffff09077812 */ /* 0x040fe400078ec0ff */
[----:B------:R-:W-:Y:S02]  /*0430*/  FSETP.NEU.FTZ.AND P0, PT, R9, R8, PT ;  /* 0x000000080900720b */ /* 0x000fe40003f1d000 */
[----:B------:R-:W-:Y:S02]  /*0440*/  LOP3.LUT R8, R7, 0x800000, RZ, 0xfc, !PT ;  /* 0x0080000007087812 */ /* 0x000fe400078efcff */
[----:B------:R-:W-:Y:S02]  /*0450*/  SEL R7, RZ, 0xffffffff, !P0 ;  /* 0xffffffffff077807 */ /* 0x000fe40004000000 */
[----:B------:R-:W-:Y:S02]  /*0460*/  LOP3.LUT R6, R11, R8, RZ, 0xc0, !PT ;  /* 0x000000080b067212 */ /* 0x000fe400078ec0ff */
[----:B------:R-:W-:-:S02]  /*0470*/  IADD3 R7, PT, PT, -R7, RZ, RZ ;  /* 0x000000ff07077210 */ /* 0x000fc40007ffe1ff */
[-C--:B------:R-:W-:Y:S02]  /*0480*/  SHF.R.U32.HI R6, RZ, R5.reuse, R6 ;  /* 0x00000005ff067219 */ /* 0x080fe40000011606 */
[----:B------:R-:W-:Y:S02]  /*0490*/  LOP3.LUT P1, RZ, R7, R5, R8, 0xf8, !PT ;  /* 0x0000000507ff7212 */ /* 0x000fe4000782f808 */
[C---:B------:R-:W-:Y:S02]  /*04a0*/  LOP3.LUT P0, RZ, R6.reuse, 0x1, RZ, 0xc0, !PT ;  /* 0x0000000106ff7812 */ /* 0x040fe4000780c0ff */
[----:B------:R-:W-:-:S04]  /*04b0*/  LOP3.LUT P2, RZ, R6, 0x2, RZ, 0xc0, !PT ;  /* 0x0000000206ff7812 */ /* 0x000fc8000784c0ff */
[----:B------:R-:W-:Y:S02]  /*04c0*/  PLOP3.LUT P0, PT, P0, P1, P2, 0xe0, 0x0 ;  /* 0x000000000000781c */ /* 0x000fe40000703c20 */
[----:B------:R-:W-:Y:S02]  /*04d0*/  LOP3.LUT P1, RZ, R0, 0x7fffff, RZ, 0xc0, !PT ;  /* 0x007fffff00ff7812 */ /* 0x000fe4000782c0ff */
[----:B------:R-:W-:-:S05]  /*04e0*/  SEL R5, RZ, 0x1, !P0 ;  /* 0x00000001ff057807 */ /* 0x000fca0004000000 */
[----:B------:R-:W-:-:S05]  /*04f0*/  IMAD.MOV R5, RZ, RZ, -R5 ;  /* 0x000000ffff057224 */ /* 0x000fca00078e0a05 */
[----:B------:R-:W-:Y:S02]  /*0500*/  ISETP.GE.AND P0, PT, R5, RZ, PT ;  /* 0x000000ff0500720c */ /* 0x000fe40003f06270 */
[----:B------:R-:W-:-:S04]  /*0510*/  IADD3 R5, PT, PT, R2, -0xfc, RZ ;  /* 0xffffff0402057810 */ /* 0x000fc80007ffe0ff */
[----:B------:R-:W-:-:S07]  /*0520*/  SHF.R.U32.HI R5, RZ, R5, R8 ;  /* 0x00000005ff057219 */ /* 0x000fce0000011608 */
[----:B------:R-:W-:-:S05]  /*0530*/  @!P0 VIADD R5, R5, 0x1 ;  /* 0x0000000105058836 */ /* 0x000fca0000000000 */
[----:B------:R-:W-:-:S04]  /*0540*/  @!P1 SHF.L.U32 R5, R5, 0x1, RZ ;  /* 0x0000000105059819 */ /* 0x000fc800000006ff */
[----:B------:R-:W-:Y:S01]  /*0550*/  LOP3.LUT R5, R5, 0x80000000, R0, 0xf8, !PT ;  /* 0x8000000005057812 */ /* 0x000fe200078ef800 */
[----:B------:R-:W-:Y:S06]  /*0560*/  BRA `(.L_x_5) ;  /* 0x0000000000047947 */ /* 0x000fec0003800000 */
.L_x_6:
[----:B------:R0:W1:Y:S02]  /*0570*/  MUFU.RCP R5, R0 ;  /* 0x0000000000057308 */ /* 0x0000640000001000 */
.L_x_5:
[----:B------:R-:W-:Y:S05]  /*0580*/  BSYNC.RECONVERGENT B1 ;  /* 0x0000000000017941 */ /* 0x000fea0003800200 */
.L_x_3:
[----:B-1----:R-:W-:Y:S02]  /*0590*/  IMAD.MOV.U32 R7, RZ, RZ, R5 ;  /* 0x000000ffff077224 */ /* 0x002fe400078e0005 */
[----:B------:R-:W-:-:S04]  /*05a0*/  HFMA2 R5, -RZ, RZ, 0, 0 ;  /* 0x00000000ff057431 */ /* 0x000fc800000001ff */
[----:B0-----:R-:W-:Y:S05]  /*05b0*/  RET.REL.NODEC R4 `(_Z7sigmoidPfS_i) ;  /* 0xfffffff804907950 */ /* 0x001fea0003c3ffff */
.L_x_7:
[----:B------:R-:W-:-:S00]  /*05c0*/  BRA `(.L_x_7) ;  /* 0xfffffffc00fc7947 */ /* 0x000fc0000383ffff */
[----:B------:R-:W-:-:S00]  /*05d0*/  NOP ;  /* 0x0000000000007918 */ /* 0x000fc00000000000 */
        /* <DEDUP_REMOVED lines=10> */
.L_x_8:


//--------------------- .nv.shared.reserved.0     --------------------------
	.section	.nv.shared.reserved.0,"aw",@nobits
	.weak		__nv_reservedSMEM_offset_0_alias
	.size		__nv_reservedSMEM_offset_0_alias, 0, 64
	.other		__nv_reservedSMEM_offset_0_alias,@"STO_CUDA_RESERVED_SHARED STV_DEFAULT"
__nv_reservedSMEM_offset_0_alias:
	.zero		0
	.zero		64


//--------------------- .nv.constant0._Z7sigmoidPfS_i --------------------------
	.section	.nv.constant0._Z7sigmoidPfS_i,"a",@progbits
	.sectionflags	@""
	.align	4
.nv.constant0._Z7sigmoidPfS_i:
	.zero		916


//--------------------- SYMBOLS --------------------------

	.type		.nv.reservedSmem.offset0,@object
	.size		.nv.reservedSmem.offset0,0x4
